//
// Generated by NVIDIA NVVM Compiler
//
// Compiler Build ID: CL-36424714
// Cuda compilation tools, release 13.0, V13.0.88
// Based on NVVM 20.0.0
//

.version 9.0
.target sm_100
.address_size 64

	// .globl	_Z15render_ray_cuda6float3S_fS_S_S_S_Ph

.visible .entry _Z15render_ray_cuda6float3S_fS_S_S_S_Ph(
	.param .align 4 .b8 _Z15render_ray_cuda6float3S_fS_S_S_S_Ph_param_0[12],
	.param .align 4 .b8 _Z15render_ray_cuda6float3S_fS_S_S_S_Ph_param_1[12],
	.param .f32 _Z15render_ray_cuda6float3S_fS_S_S_S_Ph_param_2,
	.param .align 4 .b8 _Z15render_ray_cuda6float3S_fS_S_S_S_Ph_param_3[12],
	.param .align 4 .b8 _Z15render_ray_cuda6float3S_fS_S_S_S_Ph_param_4[12],
	.param .align 4 .b8 _Z15render_ray_cuda6float3S_fS_S_S_S_Ph_param_5[12],
	.param .align 4 .b8 _Z15render_ray_cuda6float3S_fS_S_S_S_Ph_param_6[12],
	.param .u64 .ptr .align 1 _Z15render_ray_cuda6float3S_fS_S_S_S_Ph_param_7
)
{
	.reg .pred 	%p<27>;
	.reg .b16 	%rs<2>;
	.reg .b32 	%r<11>;
	.reg .b32 	%f<110>;
	.reg .b64 	%rd<5>;

	ld.param.f32 	%f1, [_Z15render_ray_cuda6float3S_fS_S_S_S_Ph_param_0];
	ld.param.f32 	%f2, [_Z15render_ray_cuda6float3S_fS_S_S_S_Ph_param_0+4];
	ld.param.f32 	%f3, [_Z15render_ray_cuda6float3S_fS_S_S_S_Ph_param_0+8];
	ld.param.f32 	%f4, [_Z15render_ray_cuda6float3S_fS_S_S_S_Ph_param_1];
	ld.param.f32 	%f5, [_Z15render_ray_cuda6float3S_fS_S_S_S_Ph_param_1+4];
	ld.param.f32 	%f6, [_Z15render_ray_cuda6float3S_fS_S_S_S_Ph_param_1+8];
	ld.param.f32 	%f8, [_Z15render_ray_cuda6float3S_fS_S_S_S_Ph_param_4+4];
	ld.param.f32 	%f9, [_Z15render_ray_cuda6float3S_fS_S_S_S_Ph_param_4+8];
	ld.param.f32 	%f7, [_Z15render_ray_cuda6float3S_fS_S_S_S_Ph_param_4];
	ld.param.f32 	%f46, [_Z15render_ray_cuda6float3S_fS_S_S_S_Ph_param_6+8];
	ld.param.f32 	%f47, [_Z15render_ray_cuda6float3S_fS_S_S_S_Ph_param_6+4];
	ld.param.f32 	%f48, [_Z15render_ray_cuda6float3S_fS_S_S_S_Ph_param_6];
	ld.param.f32 	%f49, [_Z15render_ray_cuda6float3S_fS_S_S_S_Ph_param_3+8];
	ld.param.f32 	%f50, [_Z15render_ray_cuda6float3S_fS_S_S_S_Ph_param_5+8];
	ld.param.f32 	%f51, [_Z15render_ray_cuda6float3S_fS_S_S_S_Ph_param_3+4];
	ld.param.f32 	%f52, [_Z15render_ray_cuda6float3S_fS_S_S_S_Ph_param_5+4];
	ld.param.f32 	%f53, [_Z15render_ray_cuda6float3S_fS_S_S_S_Ph_param_3];
	ld.param.f32 	%f54, [_Z15render_ray_cuda6float3S_fS_S_S_S_Ph_param_5];
	ld.param.f32 	%f45, [_Z15render_ray_cuda6float3S_fS_S_S_S_Ph_param_2];
	ld.param.u64 	%rd1, [_Z15render_ray_cuda6float3S_fS_S_S_S_Ph_param_7];
	mov.u32 	%r1, %ctaid.x;
	add.s32 	%r3, %r1, -256;
	cvt.rn.f32.u32 	%f55, %r3;
	fma.rn.f32 	%f56, %f54, %f55, %f53;
	fma.rn.f32 	%f57, %f52, %f55, %f51;
	fma.rn.f32 	%f58, %f50, %f55, %f49;
	mov.u32 	%r2, %tid.x;
	add.s32 	%r4, %r2, -256;
	cvt.rn.f32.u32 	%f59, %r4;
	fma.rn.f32 	%f10, %f48, %f59, %f56;
	fma.rn.f32 	%f11, %f47, %f59, %f57;
	fma.rn.f32 	%f12, %f46, %f59, %f58;
	setp.neu.f32 	%p1, %f7, 0f00000000;
	@%p1 bra 	$L__BB0_2;
	setp.lt.f32 	%p4, %f10, %f1;
	setp.gt.f32 	%p5, %f10, %f4;
	or.pred  	%p6, %p4, %p5;
	selp.f32 	%f98, 0fC2C80000, 0f42C80000, %p6;
	selp.f32 	%f97, 0f42C80000, 0fC2C80000, %p6;
	bra.uni 	$L__BB0_4;
$L__BB0_2:
	sub.f32 	%f61, %f1, %f10;
	div.rn.f32 	%f62, %f61, %f7;
	sub.f32 	%f63, %f4, %f10;
	div.rn.f32 	%f64, %f63, %f7;
	setp.gt.f32 	%p2, %f62, %f64;
	selp.f32 	%f65, %f64, %f62, %p2;
	selp.f32 	%f15, %f62, %f64, %p2;
	max.f32 	%f97, %f65, 0fC2C80000;
	setp.geu.f32 	%p3, %f15, 0f42C80000;
	mov.f32 	%f98, 0f42C80000;
	@%p3 bra 	$L__BB0_4;
	mov.f32 	%f98, %f15;
$L__BB0_4:
	setp.neu.f32 	%p7, %f8, 0f00000000;
	@%p7 bra 	$L__BB0_6;
	setp.lt.f32 	%p11, %f11, %f2;
	setp.gt.f32 	%p12, %f11, %f5;
	or.pred  	%p13, %p11, %p12;
	selp.f32 	%f98, 0fC2C80000, %f98, %p13;
	selp.f32 	%f99, 0f42C80000, %f97, %p13;
	bra.uni 	$L__BB0_8;
$L__BB0_6:
	sub.f32 	%f66, %f2, %f11;
	div.rn.f32 	%f67, %f66, %f8;
	sub.f32 	%f68, %f5, %f11;
	div.rn.f32 	%f69, %f68, %f8;
	setp.gt.f32 	%p8, %f67, %f69;
	selp.f32 	%f70, %f69, %f67, %p8;
	selp.f32 	%f21, %f67, %f69, %p8;
	setp.gt.f32 	%p9, %f70, %f97;
	selp.f32 	%f99, %f70, %f97, %p9;
	setp.geu.f32 	%p10, %f21, %f98;
	@%p10 bra 	$L__BB0_8;
	mov.f32 	%f98, %f21;
$L__BB0_8:
	setp.neu.f32 	%p14, %f9, 0f00000000;
	@%p14 bra 	$L__BB0_10;
	setp.lt.f32 	%p18, %f12, %f3;
	setp.gt.f32 	%p19, %f12, %f6;
	or.pred  	%p20, %p18, %p19;
	selp.f32 	%f98, 0fC2C80000, %f98, %p20;
	selp.f32 	%f101, 0f42C80000, %f99, %p20;
	bra.uni 	$L__BB0_12;
$L__BB0_10:
	sub.f32 	%f71, %f3, %f12;
	div.rn.f32 	%f72, %f71, %f9;
	sub.f32 	%f73, %f6, %f12;
	div.rn.f32 	%f74, %f73, %f9;
	setp.gt.f32 	%p15, %f72, %f74;
	selp.f32 	%f75, %f74, %f72, %p15;
	selp.f32 	%f27, %f72, %f74, %p15;
	setp.gt.f32 	%p16, %f75, %f99;
	selp.f32 	%f101, %f75, %f99, %p16;
	setp.geu.f32 	%p17, %f27, %f98;
	@%p17 bra 	$L__BB0_12;
	mov.f32 	%f98, %f27;
$L__BB0_12:
	max.f32 	%f76, %f101, 0f00000000;
	setp.gt.f32 	%p21, %f76, %f98;
	@%p21 bra 	$L__BB0_17;
	setp.lt.f32 	%p22, %f101, 0f00000000;
	selp.f32 	%f102, 0f00000000, %f101, %p22;
	setp.gtu.f32 	%p23, %f102, %f98;
	mov.f32 	%f109, 0f437F0000;
	mov.f32 	%f107, 0f00000000;
	mov.f32 	%f108, %f107;
	@%p23 bra 	$L__BB0_16;
	mov.f32 	%f108, 0f00000000;
	mov.f32 	%f109, 0f437F0000;
	mov.f32 	%f107, %f108;
	mov.f32 	%f106, %f108;
$L__BB0_15:
	fma.rn.f32 	%f81, %f7, %f102, %f10;
	fma.rn.f32 	%f82, %f8, %f102, %f11;
	fma.rn.f32 	%f83, %f9, %f102, %f12;
	add.f32 	%f84, %f81, 0f3F800000;
	mul.f32 	%f85, %f84, 0f3F000000;
	add.f32 	%f86, %f82, 0f3F800000;
	mul.f32 	%f87, %f86, 0f3F000000;
	add.f32 	%f88, %f83, 0f3F800000;
	mul.f32 	%f89, %f88, 0f3F000000;
	mul.f32 	%f90, %f85, 0f3F000000;
	mul.f32 	%f91, %f87, 0f3F000000;
	mul.f32 	%f92, %f89, 0f3F000000;
	mov.f32 	%f93, 0f3F800000;
	sub.f32 	%f94, %f93, %f106;
	fma.rn.f32 	%f109, %f94, %f90, %f109;
	fma.rn.f32 	%f108, %f94, %f91, %f108;
	fma.rn.f32 	%f107, %f94, %f92, %f107;
	fma.rn.f32 	%f106, %f94, 0f3F000000, %f106;
	setp.leu.f32 	%p24, %f106, 0f3F733333;
	add.f32 	%f102, %f45, %f102;
	setp.le.f32 	%p25, %f102, %f98;
	and.pred  	%p26, %p24, %p25;
	@%p26 bra 	$L__BB0_15;
$L__BB0_16:
	cvt.rzi.u32.f32 	%r5, %f109;
	mov.u32 	%r6, %ntid.x;
	mad.lo.s32 	%r7, %r1, %r6, %r2;
	shl.b32 	%r8, %r7, 2;
	cvt.u64.u32 	%rd2, %r8;
	cvta.to.global.u64 	%rd3, %rd1;
	add.s64 	%rd4, %rd3, %rd2;
	st.global.u8 	[%rd4], %r5;
	cvt.rzi.u32.f32 	%r9, %f108;
	st.global.u8 	[%rd4+1], %r9;
	cvt.rzi.u32.f32 	%r10, %f107;
	st.global.u8 	[%rd4+2], %r10;
	mov.b16 	%rs1, 255;
	st.global.u8 	[%rd4+3], %rs1;
$L__BB0_17:
	ret;

}


// ===== COMPILED SASS (sm_100) =====

	.target	sm_100

	.elftype	@"ET_EXEC"


//--------------------- .note.nv.tkinfo           --------------------------
	.section	.note.nv.tkinfo,"",@"SHT_NOTE"
	.sectionflags	@"SHF_NOTE_NV_TKINFO"
	.tkinfo
        /*0018*/ 	.word	0x00000002
        /*0030*/ 	.string	""
        /*0030*/ 	.string	"ptxas"
        /*0030*/ 	.string	"Cuda compilation tools, release 13.0, V13.0.88"
        /*0030*/ 	.string	"Build cuda_13.0.r13.0/compiler.36424714_0"
        /*0030*/ 	.string	"-arch sm_100 -m 64 "



//--------------------- .note.nv.cuinfo           --------------------------
	.section	.note.nv.cuinfo,"",@"SHT_NOTE"
	.sectionflags	@"SHF_NOTE_NV_CUINFO"
        /*0018*/ 	.short	0x0002
        /*001a*/ 	.short	0x0064
        /*001c*/ 	.short	0x0082
	.zero		2


//--------------------- .nv.info                  --------------------------
	.section	.nv.info,"",@"SHT_CUDA_INFO"
	.align	4


	//----- nvinfo : EIATTR_REGCOUNT
	.align		4
        /*0000*/ 	.byte	0x04, 0x2f
        /*0002*/ 	.short	(.L_1 - .L_0)
	.align		4
.L_0:
        /*0004*/ 	.word	index@(_Z15render_ray_cuda6float3S_fS_S_S_S_Ph)
        /*0008*/ 	.word	0x00000014


	//----- nvinfo : EIATTR_FRAME_SIZE
	.align		4
.L_1:
        /*000c*/ 	.byte	0x04, 0x11
        /*000e*/ 	.short	(.L_3 - .L_2)
	.align		4
.L_2:
        /*0010*/ 	.word	index@($__internal_0_$__cuda_sm3x_div_rn_noftz_f32_slowpath)
        /*0014*/ 	.word	0x00000000


	//----- nvinfo : EIATTR_FRAME_SIZE
	.align		4
.L_3:
        /*0018*/ 	.byte	0x04, 0x11
        /*001a*/ 	.short	(.L_5 - .L_4)
	.align		4
.L_4:
        /*001c*/ 	.word	index@(_Z15render_ray_cuda6float3S_fS_S_S_S_Ph)
        /*0020*/ 	.word	0x00000000


	//----- nvinfo : EIATTR_MIN_STACK_SIZE
	.align		4
.L_5:
        /*0024*/ 	.byte	0x04, 0x12
        /*0026*/ 	.short	(.L_7 - .L_6)
	.align		4
.L_6:
        /*0028*/ 	.word	index@(_Z15render_ray_cuda6float3S_fS_S_S_S_Ph)
        /*002c*/ 	.word	0x00000000
.L_7:


//--------------------- .nv.compat                --------------------------
	.section	.nv.compat,"",@"SHT_CUDA_COMPAT_INFO"
	.align	4
        /*0000*/ 	.byte	0x02, 0x09, 0x00, 0x00, 0x02, 0x02, 0x01, 0x00, 0x02, 0x05, 0x05, 0x00, 0x03, 0x07, 0x01, 0x01
        /*0010*/ 	.byte	0x02, 0x03, 0x00, 0x00, 0x02, 0x06, 0x01, 0x00, 0x04, 0x0b, 0x08, 0x00, 0x01, 0x00, 0x00, 0x00
        /*0020*/ 	.byte	0x00, 0x00, 0x00, 0x00


//--------------------- .nv.info._Z15render_ray_cuda6float3S_fS_S_S_S_Ph --------------------------
	.section	.nv.info._Z15render_ray_cuda6float3S_fS_S_S_S_Ph,"",@"SHT_CUDA_INFO"
	.sectionflags	@""
	.align	4


	//----- nvinfo : EIATTR_CUDA_API_VERSION
	.align		4
        /*0000*/ 	.byte	0x04, 0x37
        /*0002*/ 	.short	(.L_9 - .L_8)
.L_8:
        /*0004*/ 	.word	0x00000082


	//----- nvinfo : EIATTR_KPARAM_INFO
	.align		4
.L_9:
        /*0008*/ 	.byte	0x04, 0x17
        /*000a*/ 	.short	(.L_11 - .L_10)
.L_10:
        /*000c*/ 	.word	0x00000000
        /*0010*/ 	.short	0x0007
        /*0012*/ 	.short	0x0050
        /*0014*/ 	.byte	0x00, 0xf5, 0x21, 0x00


	//----- nvinfo : EIATTR_KPARAM_INFO
	.align		4
.L_11:
        /*0018*/ 	.byte	0x04, 0x17
        /*001a*/ 	.short	(.L_13 - .L_12)
.L_12:
        /*001c*/ 	.word	0x00000000
        /*0020*/ 	.short	0x0006
        /*0022*/ 	.short	0x0040
        /*0024*/ 	.byte	0x00, 0xf0, 0x31, 0x00


	//----- nvinfo : EIATTR_KPARAM_INFO
	.align		4
.L_13:
        /*0028*/ 	.byte	0x04, 0x17
        /*002a*/ 	.short	(.L_15 - .L_14)
.L_14:
        /*002c*/ 	.word	0x00000000
        /*0030*/ 	.short	0x0005
        /*0032*/ 	.short	0x0034
        /*0034*/ 	.byte	0x00, 0xf0, 0x31, 0x00


	//----- nvinfo : EIATTR_KPARAM_INFO
	.align		4
.L_15:
        /*0038*/ 	.byte	0x04, 0x17
        /*003a*/ 	.short	(.L_17 - .L_16)
.L_16:
        /*003c*/ 	.word	0x00000000
        /*0040*/ 	.short	0x0004
        /*0042*/ 	.short	0x0028
        /*0044*/ 	.byte	0x00, 0xf0, 0x31, 0x00


	//----- nvinfo : EIATTR_KPARAM_INFO
	.align		4
.L_17:
        /*0048*/ 	.byte	0x04, 0x17
        /*004a*/ 	.short	(.L_19 - .L_18)
.L_18:
        /*004c*/ 	.word	0x00000000
        /*0050*/ 	.short	0x0003
        /*0052*/ 	.short	0x001c
        /*0054*/ 	.byte	0x00, 0xf0, 0x31, 0x00


	//----- nvinfo : EIATTR_KPARAM_INFO
	.align		4
.L_19:
        /*0058*/ 	.byte	0x04, 0x17
        /*005a*/ 	.short	(.L_21 - .L_20)
.L_20:
        /*005c*/ 	.word	0x00000000
        /*0060*/ 	.short	0x0002
        /*0062*/ 	.short	0x0018
        /*0064*/ 	.byte	0x00, 0xf0, 0x11, 0x00


	//----- nvinfo : EIATTR_KPARAM_INFO
	.align		4
.L_21:
        /*0068*/ 	.byte	0x04, 0x17
        /*006a*/ 	.short	(.L_23 - .L_22)
.L_22:
        /*006c*/ 	.word	0x00000000
        /*0070*/ 	.short	0x0001
        /*0072*/ 	.short	0x000c
        /*0074*/ 	.byte	0x00, 0xf0, 0x31, 0x00


	//----- nvinfo : EIATTR_KPARAM_INFO
	.align		4
.L_23:
        /*0078*/ 	.byte	0x04, 0x17
        /*007a*/ 	.short	(.L_25 - .L_24)
.L_24:
        /*007c*/ 	.word	0x00000000
        /*0080*/ 	.short	0x0000
        /*0082*/ 	.short	0x0000
        /*0084*/ 	.byte	0x00, 0xf0, 0x31, 0x00


	//----- nvinfo : EIATTR_SPARSE_MMA_MASK
	.align		4
.L_25:
        /*0088*/ 	.byte	0x03, 0x50
        /*008a*/ 	.short	0x0000


	//----- nvinfo : EIATTR_MAXREG_COUNT
	.align		4
        /*008c*/ 	.byte	0x03, 0x1b
        /*008e*/ 	.short	0x00ff


	//----- nvinfo : EIATTR_MERCURY_ISA_VERSION
	.align		4
        /*0090*/ 	.byte	0x03, 0x5f
        /*0092*/ 	.short	0x0101


	//----- nvinfo : EIATTR_VRC_CTA_INIT_COUNT
	.align		4
        /*0094*/ 	.byte	0x02, 0x4a
	.zero		1
	.zero		1


	//----- nvinfo : EIATTR_EXIT_INSTR_OFFSETS
	.align		4
        /*0098*/ 	.byte	0x04, 0x1c
        /*009a*/ 	.short	(.L_27 - .L_26)


	//   ....[0]....
.L_26:
        /*009c*/ 	.word	0x00000b20


	//   ....[1]....
        /*00a0*/ 	.word	0x00000e30


	//----- nvinfo : EIATTR_CRS_STACK_SIZE
	.align		4
.L_27:
        /*00a4*/ 	.byte	0x04, 0x1e
        /*00a6*/ 	.short	(.L_29 - .L_28)
.L_28:
        /*00a8*/ 	.word	0x00000000


	//----- nvinfo : EIATTR_CBANK_PARAM_SIZE
	.align		4
.L_29:
        /*00ac*/ 	.byte	0x03, 0x19
        /*00ae*/ 	.short	0x0058


	//----- nvinfo : EIATTR_PARAM_CBANK
	.align		4
        /*00b0*/ 	.byte	0x04, 0x0a
        /*00b2*/ 	.short	(.L_31 - .L_30)
	.align		4
.L_30:
        /*00b4*/ 	.word	index@(.nv.constant0._Z15render_ray_cuda6float3S_fS_S_S_S_Ph)
        /*00b8*/ 	.short	0x0380
        /*00ba*/ 	.short	0x0058


	//----- nvinfo : EIATTR_SW_WAR
	.align		4
.L_31:
        /*00bc*/ 	.byte	0x04, 0x36
        /*00be*/ 	.short	(.L_33 - .L_32)
.L_32:
        /*00c0*/ 	.word	0x00000008
.L_33:


//--------------------- .nv.callgraph             --------------------------
	.section	.nv.callgraph,"",@"SHT_CUDA_CALLGRAPH"
	.align	4
	.sectionentsize	8
	.align		4
        /*0000*/ 	.word	0x00000000
	.align		4
        /*0004*/ 	.word	0xffffffff
	.align		4
        /*0008*/ 	.word	0x00000000
	.align		4
        /*000c*/ 	.word	0xfffffffe
	.align		4
        /*0010*/ 	.word	0x00000000
	.align		4
        /*0014*/ 	.word	0xfffffffd
	.align		4
        /*0018*/ 	.word	0x00000000
	.align		4
        /*001c*/ 	.word	0xfffffffc


//--------------------- .text._Z15render_ray_cuda6float3S_fS_S_S_S_Ph --------------------------
	.section	.text._Z15render_ray_cuda6float3S_fS_S_S_S_Ph,"ax",@progbits
	.align	128
        .global         _Z15render_ray_cuda6float3S_fS_S_S_S_Ph
        .type           _Z15render_ray_cuda6float3S_fS_S_S_S_Ph,@function
        .size           _Z15render_ray_cuda6float3S_fS_S_S_S_Ph,(.L_x_33 - _Z15render_ray_cuda6float3S_fS_S_S_S_Ph)
        .other          _Z15render_ray_cuda6float3S_fS_S_S_S_Ph,@"STO_CUDA_ENTRY STV_DEFAULT"
_Z15render_ray_cuda6float3S_fS_S_S_S_Ph:
.text._Z15render_ray_cuda6float3S_fS_S_S_S_Ph:
[----:B------:R-:W-:Y:S01]  /*0000*/  LDC R1, c[0x0][0x37c] ;  /* 0x0000df00ff017b82 */ /* 0x000fe20000000800 */
[----:B------:R-:W0:Y:S07]  /*0010*/  S2R R2, SR_TID.X ;  /* 0x0000000000027919 */ /* 0x000e2e0000002100 */
[----:B------:R-:W1:Y:S01]  /*0020*/  S2UR UR5, SR_CTAID.X ;  /* 0x00000000000579c3 */ /* 0x000e620000002500 */
[----:B------:R-:W2:Y:S01]  /*0030*/  LDCU UR6, c[0x0][0x3b4] ;  /* 0x00007680ff0677ac */ /* 0x000ea20008000800 */
[----:B------:R-:W3:Y:S06]  /*0040*/  LDCU.64 UR8, c[0x0][0x3b8] ;  /* 0x00007700ff0877ac */ /* 0x000eec0008000a00 */
[----:B------:R-:W4:Y:S01]  /*0050*/  LDC R9, c[0x0][0x3a8] ;  /* 0x0000ea00ff097b82 */ /* 0x000f220000000800 */
[----:B------:R-:W5:Y:S01]  /*0060*/  LDCU.64 UR10, c[0x0][0x3c0] ;  /* 0x00007800ff0a77ac */ /* 0x000f620008000a00 */
[----:B------:R-:W3:Y:S06]  /*0070*/  LDCU UR7, c[0x0][0x3c8] ;  /* 0x00007900ff0777ac */ /* 0x000eec0008000800 */
[----:B------:R-:W2:Y:S08]  /*0080*/  LDC R5, c[0x0][0x39c] ;  /* 0x0000e700ff057b82 */ /* 0x000eb00000000800 */
[----:B------:R-:W3:Y:S01]  /*0090*/  LDC.64 R6, c[0x0][0x3a0] ;  /* 0x0000e800ff067b82 */ /* 0x000ee20000000a00 */
[----:B-1----:R-:W-:-:S06]  /*00a0*/  UIADD3 UR4, UPT, UPT, UR5, -0x100, URZ ;  /* 0xffffff0005047890 */ /* 0x002fcc000fffe0ff */
[----:B------:R-:W-:Y:S01]  /*00b0*/  I2FP.F32.U32 R0, UR4 ;  /* 0x0000000400007c45 */ /* 0x000fe20008201000 */
[----:B0-----:R-:W-:Y:S01]  /*00c0*/  VIADD R3, R2, 0xffffff00 ;  /* 0xffffff0002037836 */ /* 0x001fe20000000000 */
[----:B----4-:R-:W-:-:S04]  /*00d0*/  FSETP.NEU.AND P0, PT, R9, RZ, PT ;  /* 0x000000ff0900720b */ /* 0x010fc80003f0d000 */
[----:B------:R-:W-:Y:S01]  /*00e0*/  I2FP.F32.U32 R3, R3 ;  /* 0x0000000300037245 */ /* 0x000fe20000201000 */
[----:B--2---:R-:W-:-:S04]  /*00f0*/  FFMA R4, R0, UR6, R5 ;  /* 0x0000000600047c23 */ /* 0x004fc80008000005 */
[----:B-----5:R-:W-:Y:S01]  /*0100*/  FFMA R4, R3, UR10, R4 ;  /* 0x0000000a03047c23 */ /* 0x020fe20008000004 */
[C---:B---3--:R-:W-:Y:S01]  /*0110*/  FFMA R5, R0.reuse, UR8, R6 ;  /* 0x0000000800057c23 */ /* 0x048fe20008000006 */
[----:B------:R-:W-:-:S03]  /*0120*/  FFMA R6, R0, UR9, R7 ;  /* 0x0000000900067c23 */ /* 0x000fc60008000007 */
[C---:B------:R-:W-:Y:S01]  /*0130*/  FFMA R5, R3.reuse, UR11, R5 ;  /* 0x0000000b03057c23 */ /* 0x040fe20008000005 */
[----:B------:R-:W-:Y:S01]  /*0140*/  FFMA R6, R3, UR7, R6 ;  /* 0x0000000703067c23 */ /* 0x000fe20008000006 */
[----:B------:R-:W-:Y:S06]  /*0150*/  @P0 BRA `(.L_x_0) ;  /* 0x0000000000200947 */ /* 0x000fec0003800000 */
[----:B------:R-:W0:Y:S01]  /*0160*/  LDCU UR4, c[0x0][0x38c] ;  /* 0x00007180ff0477ac */ /* 0x000e220008000800 */
[----:B------:R-:W-:Y:S01]  /*0170*/  IMAD.MOV.U32 R8, RZ, RZ, 0x42c80000 ;  /* 0x42c80000ff087424 */ /* 0x000fe200078e00ff */
[----:B------:R-:W1:Y:S01]  /*0180*/  LDCU UR6, c[0x0][0x380] ;  /* 0x00007000ff0677ac */ /* 0x000e620008000800 */
[----:B0-----:R-:W-:-:S04]  /*0190*/  FSETP.GT.AND P0, PT, R4, UR4, PT ;  /* 0x0000000404007c0b */ /* 0x001fc8000bf04000 */
[----:B-1----:R-:W-:-:S04]  /*01a0*/  FSETP.LT.OR P0, PT, R4, UR6, P0 ;  /* 0x0000000604007c0b */ /* 0x002fc80008701400 */
[C---:B------:R-:W-:Y:S02]  /*01b0*/  FSEL R7, -R8.reuse, 100, P0 ;  /* 0x42c8000008077808 */ /* 0x040fe40000000100 */
[----:B------:R-:W-:Y:S01]  /*01c0*/  FSEL R8, R8, -100, P0 ;  /* 0xc2c8000008087808 */ /* 0x000fe20000000000 */
[----:B------:R-:W-:Y:S06]  /*01d0*/  BRA `(.L_x_1) ;  /* 0x0000000000a87947 */ /* 0x000fec0003800000 */
.L_x_0:
[----:B------:R-:W0:Y:S01]  /*01e0*/  LDCU UR4, c[0x0][0x380] ;  /* 0x00007000ff0477ac */ /* 0x000e220008000800 */
[----:B------:R-:W1:Y:S01]  /*01f0*/  MUFU.RCP R3, R9 ;  /* 0x0000000900037308 */ /* 0x000e620000001000 */
[----:B------:R-:W-:Y:S01]  /*0200*/  BSSY.RECONVERGENT B0, `(.L_x_2) ;  /* 0x000000e000007945 */ /* 0x000fe20003800200 */
[----:B0-----:R-:W-:Y:S01]  /*0210*/  FADD R0, -R4, UR4 ;  /* 0x0000000404007e21 */ /* 0x001fe20008000100 */
[----:B-1----:R-:W-:-:S05]  /*0220*/  FFMA R8, R3, -R9, 1 ;  /* 0x3f80000003087423 */ /* 0x002fca0000000809 */
[----:B------:R-:W0:Y:S01]  /*0230*/  FCHK P0, R0, R9 ;  /* 0x0000000900007302 */ /* 0x000e220000000000 */
[----:B------:R-:W-:-:S04]  /*0240*/  FFMA R3, R3, R8, R3 ;  /* 0x0000000803037223 */ /* 0x000fc80000000003 */
[----:B------:R-:W-:-:S04]  /*0250*/  FFMA R7, R0, R3, RZ ;  /* 0x0000000300077223 */ /* 0x000fc800000000ff */
[----:B------:R-:W-:-:S04]  /*0260*/  FFMA R8, R7, -R9, R0 ;  /* 0x8000000907087223 */ /* 0x000fc80000000000 */
[----:B------:R-:W-:Y:S01]  /*0270*/  FFMA R7, R3, R8, R7 ;  /* 0x0000000803077223 */ /* 0x000fe20000000007 */
[----:B0-----:R-:W-:Y:S06]  /*0280*/  @!P0 BRA `(.L_x_3) ;  /* 0x0000000000148947 */ /* 0x001fec0003800000 */
[----:B------:R-:W0:Y:S01]  /*0290*/  LDCU UR4, c[0x0][0x3a8] ;  /* 0x00007500ff0477ac */ /* 0x000e220008000800 */
[----:B------:R-:W-:Y:S01]  /*02a0*/  MOV R10, 0x2d0 ;  /* 0x000002d0000a7802 */ /* 0x000fe20000000f00 */
[----:B0-----:R-:W-:-:S07]  /*02b0*/  IMAD.U32 R3, RZ, RZ, UR4 ;  /* 0x00000004ff037e24 */ /* 0x001fce000f8e00ff */
[----:B------:R-:W-:Y:S05]  /*02c0*/  CALL.REL.NOINC `($__internal_0_$__cuda_sm3x_div_rn_noftz_f32_slowpath) ;  /* 0x0000000800dc7944 */ /* 0x000fea0003c00000 */
[----:B------:R-:W-:-:S07]  /*02d0*/  MOV R7, R0 ;  /* 0x0000000000077202 */ /* 0x000fce0000000f00 */
.L_x_3:
[----:B------:R-:W-:Y:S05]  /*02e0*/  BSYNC.RECONVERGENT B0 ;  /* 0x0000000000007941 */ /* 0x000fea0003800200 */
.L_x_2:
[----:B------:R-:W0:Y:S01]  /*02f0*/  LDC R10, c[0x0][0x3a8] ;  /* 0x0000ea00ff0a7b82 */ /* 0x000e220000000800 */
[----:B------:R-:W1:Y:S01]  /*0300*/  LDCU UR4, c[0x0][0x38c] ;  /* 0x00007180ff0477ac */ /* 0x000e620008000800 */
[----:B------:R-:W-:Y:S01]  /*0310*/  BSSY.RECONVERGENT B0, `(.L_x_4) ;  /* 0x000000f000007945 */ /* 0x000fe20003800200 */
[----:B-1----:R-:W-:Y:S01]  /*0320*/  FADD R3, -R4, UR4 ;  /* 0x0000000404037e21 */ /* 0x002fe20008000100 */
[----:B0-----:R-:W0:Y:S08]  /*0330*/  MUFU.RCP R9, R10 ;  /* 0x0000000a00097308 */ /* 0x001e300000001000 */
[----:B------:R-:W1:Y:S01]  /*0340*/  FCHK P0, R3, R10 ;  /* 0x0000000a03007302 */ /* 0x000e620000000000 */
[----:B0-----:R-:W-:-:S04]  /*0350*/  FFMA R0, R9, -R10, 1 ;  /* 0x3f80000009007423 */ /* 0x001fc8000000080a */
[----:B------:R-:W-:-:S04]  /*0360*/  FFMA R0, R9, R0, R9 ;  /* 0x0000000009007223 */ /* 0x000fc80000000009 */
[----:B------:R-:W-:-:S04]  /*0370*/  FFMA R8, R0, R3, RZ ;  /* 0x0000000300087223 */ /* 0x000fc800000000ff */
[----:B------:R-:W-:-:S04]  /*0380*/  FFMA R9, R8, -R10, R3 ;  /* 0x8000000a08097223 */ /* 0x000fc80000000003 */
[----:B------:R-:W-:Y:S01]  /*0390*/  FFMA R0, R0, R9, R8 ;  /* 0x0000000900007223 */ /* 0x000fe20000000008 */
[----:B-1----:R-:W-:Y:S06]  /*03a0*/  @!P0 BRA `(.L_x_5) ;  /* 0x0000000000148947 */ /* 0x002fec0003800000 */
[----:B------:R-:W0:Y:S01]  /*03b0*/  LDCU UR4, c[0x0][0x3a8] ;  /* 0x00007500ff0477ac */ /* 0x000e220008000800 */
[----:B------:R-:W-:Y:S01]  /*03c0*/  IMAD.MOV.U32 R0, RZ, RZ, R3 ;  /* 0x000000ffff007224 */ /* 0x000fe200078e0003 */
[----:B------:R-:W-:Y:S01]  /*03d0*/  MOV R10, 0x400 ;  /* 0x00000400000a7802 */ /* 0x000fe20000000f00 */
[----:B0-----:R-:W-:-:S07]  /*03e0*/  IMAD.U32 R3, RZ, RZ, UR4 ;  /* 0x00000004ff037e24 */ /* 0x001fce000f8e00ff */
[----:B------:R-:W-:Y:S05]  /*03f0*/  CALL.REL.NOINC `($__internal_0_$__cuda_sm3x_div_rn_noftz_f32_slowpath) ;  /* 0x0000000800907944 */ /* 0x000fea0003c00000 */
.L_x_5:
[----:B------:R-:W-:Y:S05]  /*0400*/  BSYNC.RECONVERGENT B0 ;  /* 0x0000000000007941 */ /* 0x000fea0003800200 */
.L_x_4:
[----:B------:R-:W-:-:S04]  /*0410*/  FSETP.GT.AND P0, PT, R7, R0, PT ;  /* 0x000000000700720b */ /* 0x000fc80003f04000 */
[----:B------:R-:W-:Y:S02]  /*0420*/  FSEL R3, R7, R0, P0 ;  /* 0x0000000007037208 */ /* 0x000fe40000000000 */
[----:B------:R-:W-:Y:S01]  /*0430*/  FSEL R0, R0, R7, P0 ;  /* 0x0000000700007208 */ /* 0x000fe20000000000 */
[----:B------:R-:W-:Y:S01]  /*0440*/  IMAD.MOV.U32 R7, RZ, RZ, 0x42c80000 ;  /* 0x42c80000ff077424 */ /* 0x000fe200078e00ff */
[----:B------:R-:W-:Y:S02]  /*0450*/  FSETP.GEU.AND P1, PT, R3, 100, PT ;  /* 0x42c800000300780b */ /* 0x000fe40003f2e000 */
[----:B------:R-:W-:-:S11]  /*0460*/  FMNMX R8, R0, -100, !PT ;  /* 0xc2c8000000087809 */ /* 0x000fd60007800000 */
[----:B------:R-:W-:-:S07]  /*0470*/  @!P1 MOV R7, R3 ;  /* 0x0000000300079202 */ /* 0x000fce0000000f00 */
.L_x_1:
[----:B------:R-:W0:Y:S02]  /*0480*/  LDC R11, c[0x0][0x3ac] ;  /* 0x0000eb00ff0b7b82 */ /* 0x000e240000000800 */
[----:B0-----:R-:W-:-:S13]  /*0490*/  FSETP.NEU.AND P0, PT, R11, RZ, PT ;  /* 0x000000ff0b00720b */ /* 0x001fda0003f0d000 */
[----:B------:R-:W-:Y:S05]  /*04a0*/  @P0 BRA `(.L_x_6) ;  /* 0x00000000001c0947 */ /* 0x000fea0003800000 */
[----:B------:R-:W0:Y:S01]  /*04b0*/  LDCU UR4, c[0x0][0x390] ;  /* 0x00007200ff0477ac */ /* 0x000e220008000800 */
[----:B------:R-:W1:Y:S01]  /*04c0*/  LDCU UR6, c[0x0][0x384] ;  /* 0x00007080ff0677ac */ /* 0x000e620008000800 */
[----:B0-----:R-:W-:-:S04]  /*04d0*/  FSETP.GT.AND P0, PT, R5, UR4, PT ;  /* 0x0000000405007c0b */ /* 0x001fc8000bf04000 */
[----:B-1----:R-:W-:-:S04]  /*04e0*/  FSETP.LT.OR P0, PT, R5, UR6, P0 ;  /* 0x0000000605007c0b */ /* 0x002fc80008701400 */
[----:B------:R-:W-:Y:S02]  /*04f0*/  FSEL R7, R7, -100, !P0 ;  /* 0xc2c8000007077808 */ /* 0x000fe40004000000 */
[----:B------:R-:W-:Y:S01]  /*0500*/  FSEL R8, R8, 100, !P0 ;  /* 0x42c8000008087808 */ /* 0x000fe20004000000 */
[----:B------:R-:W-:Y:S06]  /*0510*/  BRA `(.L_x_7) ;  /* 0x0000000000a87947 */ /* 0x000fec0003800000 */
.L_x_6:
        /* <DEDUP_REMOVED lines=15> */
[----:B------:R-:W-:-:S07]  /*0610*/  IMAD.MOV.U32 R9, RZ, RZ, R0 ;  /* 0x000000ffff097224 */ /* 0x000fce00078e0000 */
.L_x_9:
[----:B------:R-:W-:Y:S05]  /*0620*/  BSYNC.RECONVERGENT B0 ;  /* 0x0000000000007941 */ /* 0x000fea0003800200 */
.L_x_8:
        /* <DEDUP_REMOVED lines=14> */
[----:B------:R-:W-:Y:S02]  /*0710*/  MOV R10, 0x740 ;  /* 0x00000740000a7802 */ /* 0x000fe40000000f00 */
[----:B0-----:R-:W-:-:S07]  /*0720*/  MOV R3, UR4 ;  /* 0x0000000400037c02 */ /* 0x001fce0008000f00 */
[----:B------:R-:W-:Y:S05]  /*0730*/  CALL.REL.NOINC `($__internal_0_$__cuda_sm3x_div_rn_noftz_f32_slowpath) ;  /* 0x0000000400c07944 */ /* 0x000fea0003c00000 */
.L_x_11:
[----:B------:R-:W-:Y:S05]  /*0740*/  BSYNC.RECONVERGENT B0 ;  /* 0x0000000000007941 */ /* 0x000fea0003800200 */
.L_x_10:
[----:B------:R-:W-:-:S04]  /*0750*/  FSETP.GT.AND P0, PT, R9, R0, PT ;  /* 0x000000000900720b */ /* 0x000fc80003f04000 */
[----:B------:R-:W-:Y:S02]  /*0760*/  FSEL R10, R9, R0, P0 ;  /* 0x00000000090a7208 */ /* 0x000fe40000000000 */
[----:B------:R-:W-:Y:S02]  /*0770*/  FSEL R9, R0, R9, P0 ;  /* 0x0000000900097208 */ /* 0x000fe40000000000 */
[----:B------:R-:W-:Y:S02]  /*0780*/  FSETP.GEU.AND P1, PT, R10, R7, PT ;  /* 0x000000070a00720b */ /* 0x000fe40003f2e000 */
[----:B------:R-:W-:-:S04]  /*0790*/  FSETP.GT.AND P0, PT, R9, R8, PT ;  /* 0x000000080900720b */ /* 0x000fc80003f04000 */
[----:B------:R-:W-:-:S07]  /*07a0*/  FSEL R8, R9, R8, P0 ;  /* 0x0000000809087208 */ /* 0x000fce0000000000 */
[----:B------:R-:W-:-:S07]  /*07b0*/  @!P1 IMAD.MOV.U32 R7, RZ, RZ, R10 ;  /* 0x000000ffff079224 */ /* 0x000fce00078e000a */
.L_x_7:
        /* <DEDUP_REMOVED lines=10> */
.L_x_12:
        /* <DEDUP_REMOVED lines=16> */
.L_x_15:
[----:B------:R-:W-:Y:S05]  /*0960*/  BSYNC.RECONVERGENT B0 ;  /* 0x0000000000007941 */ /* 0x000fea0003800200 */
.L_x_14:
        /* <DEDUP_REMOVED lines=13> */
[----:B------:R-:W-:Y:S02]  /*0a40*/  MOV R0, R3 ;  /* 0x0000000300007202 */ /* 0x000fe40000000f00 */
[----:B------:R-:W-:Y:S01]  /*0a50*/  MOV R10, 0xa80 ;  /* 0x00000a80000a7802 */ /* 0x000fe20000000f00 */
[----:B0-----:R-:W-:-:S07]  /*0a60*/  IMAD.U32 R3, RZ, RZ, UR4 ;  /* 0x00000004ff037e24 */ /* 0x001fce000f8e00ff */
[----:B------:R-:W-:Y:S05]  /*0a70*/  CALL.REL.NOINC `($__internal_0_$__cuda_sm3x_div_rn_noftz_f32_slowpath) ;  /* 0x0000000000f07944 */ /* 0x000fea0003c00000 */
.L_x_17:
[----:B------:R-:W-:Y:S05]  /*0a80*/  BSYNC.RECONVERGENT B0 ;  /* 0x0000000000007941 */ /* 0x000fea0003800200 */
.L_x_16:
[----:B------:R-:W-:-:S04]  /*0a90*/  FSETP.GT.AND P0, PT, R9, R0, PT ;  /* 0x000000000900720b */ /* 0x000fc80003f04000 */
[----:B------:R-:W-:Y:S02]  /*0aa0*/  FSEL R10, R9, R0, P0 ;  /* 0x00000000090a7208 */ /* 0x000fe40000000000 */
[----:B------:R-:W-:Y:S02]  /*0ab0*/  FSEL R9, R0, R9, P0 ;  /* 0x0000000900097208 */ /* 0x000fe40000000000 */
[----:B------:R-:W-:Y:S02]  /*0ac0*/  FSETP.GEU.AND P1, PT, R10, R7, PT ;  /* 0x000000070a00720b */ /* 0x000fe40003f2e000 */
[----:B------:R-:W-:-:S04]  /*0ad0*/  FSETP.GT.AND P0, PT, R9, R8, PT ;  /* 0x000000080900720b */ /* 0x000fc80003f04000 */
[----:B------:R-:W-:-:S07]  /*0ae0*/  FSEL R8, R9, R8, P0 ;  /* 0x0000000809087208 */ /* 0x000fce0000000000 */
[----:B------:R-:W-:-:S07]  /*0af0*/  @!P1 IMAD.MOV.U32 R7, RZ, RZ, R10 ;  /* 0x000000ffff079224 */ /* 0x000fce00078e000a */
.L_x_13:
[----:B------:R-:W-:-:S04]  /*0b00*/  FMNMX R0, RZ, R8, !PT ;  /* 0x00000008ff007209 */ /* 0x000fc80007800000 */
[----:B------:R-:W-:-:S13]  /*0b10*/  FSETP.GT.AND P0, PT, R0, R7, PT ;  /* 0x000000070000720b */ /* 0x000fda0003f04000 */
[----:B------:R-:W-:Y:S05]  /*0b20*/  @P0 EXIT ;  /* 0x000000000000094d */ /* 0x000fea0003800000 */
[C---:B------:R-:W-:Y:S01]  /*0b30*/  FSETP.GEU.AND P0, PT, R8.reuse, RZ, PT ;  /* 0x000000ff0800720b */ /* 0x040fe20003f0e000 */
[----:B------:R-:W0:Y:S01]  /*0b40*/  LDC R17, c[0x0][0x360] ;  /* 0x0000d800ff117b82 */ /* 0x000e220000000800 */
[----:B------:R-:W1:Y:S01]  /*0b50*/  LDCU UR12, c[0x0][0x3b0] ;  /* 0x00007600ff0c77ac */ /* 0x000e620008000800 */
[----:B------:R-:W-:Y:S01]  /*0b60*/  BSSY.RECONVERGENT B0, `(.L_x_18) ;  /* 0x000001f000007945 */ /* 0x000fe20003800200 */
[----:B------:R-:W-:Y:S01]  /*0b70*/  FSEL R8, R8, RZ, P0 ;  /* 0x000000ff08087208 */ /* 0x000fe20000000000 */
[----:B------:R-:W-:Y:S01]  /*0b80*/  HFMA2 R9, -RZ, RZ, 0, 0 ;  /* 0x00000000ff097431 */ /* 0x000fe200000001ff */
[----:B------:R-:W2:Y:S01]  /*0b90*/  LDCU UR4, c[0x0][0x398] ;  /* 0x00007300ff0477ac */ /* 0x000ea20008000800 */
[----:B------:R-:W-:Y:S01]  /*0ba0*/  IMAD.MOV.U32 R0, RZ, RZ, 0x437f0000 ;  /* 0x437f0000ff007424 */ /* 0x000fe200078e00ff */
[----:B------:R-:W-:Y:S01]  /*0bb0*/  FSETP.GTU.AND P0, PT, R8, R7, PT ;  /* 0x000000070800720b */ /* 0x000fe20003f0c000 */
[----:B------:R-:W-:Y:S01]  /*0bc0*/  IMAD.MOV.U32 R10, RZ, RZ, RZ ;  /* 0x000000ffff0a7224 */ /* 0x000fe200078e00ff */
[----:B------:R-:W3:Y:S11]  /*0bd0*/  LDCU.64 UR10, c[0x0][0x3a8] ;  /* 0x00007500ff0a77ac */ /* 0x000ef60008000a00 */
[----:B-1----:R-:W-:Y:S05]  /*0be0*/  @P0 BRA `(.L_x_19) ;  /* 0x0000000000580947 */ /* 0x002fea0003800000 */
[----:B------:R-:W-:Y:S01]  /*0bf0*/  IMAD.MOV.U32 R10, RZ, RZ, RZ ;  /* 0x000000ffff0a7224 */ /* 0x000fe200078e00ff */
[----:B------:R-:W-:Y:S01]  /*0c00*/  MOV R9, RZ ;  /* 0x000000ff00097202 */ /* 0x000fe20000000f00 */
[----:B------:R-:W-:Y:S02]  /*0c10*/  IMAD.MOV.U32 R0, RZ, RZ, 0x437f0000 ;  /* 0x437f0000ff007424 */ /* 0x000fe400078e00ff */
[----:B------:R-:W-:-:S07]  /*0c20*/  IMAD.MOV.U32 R3, RZ, RZ, RZ ;  /* 0x000000ffff037224 */ /* 0x000fce00078e00ff */
.L_x_20:
[----:B------:R-:W-:Y:S01]  /*0c30*/  FADD R14, -R3, 1 ;  /* 0x3f800000030e7421 */ /* 0x000fe20000000100 */
[C---:B---3--:R-:W-:Y:S01]  /*0c40*/  FFMA R11, R8.reuse, UR10, R4 ;  /* 0x0000000a080b7c23 */ /* 0x048fe20008000004 */
[C---:B------:R-:W-:Y:S01]  /*0c50*/  FFMA R12, R8.reuse, UR11, R5 ;  /* 0x0000000b080c7c23 */ /* 0x040fe20008000005 */
[C---:B------:R-:W-:Y:S01]  /*0c60*/  FFMA R13, R8.reuse, UR12, R6 ;  /* 0x0000000c080d7c23 */ /* 0x040fe20008000006 */
[----:B--2---:R-:W-:Y:S01]  /*0c70*/  FADD R8, R8, UR4 ;  /* 0x0000000408087e21 */ /* 0x004fe20008000000 */
[----:B------:R-:W-:Y:S01]  /*0c80*/  FFMA R3, R14, 0.5, R3 ;  /* 0x3f0000000e037823 */ /* 0x000fe20000000003 */
[----:B------:R-:W-:Y:S01]  /*0c90*/  FADD R12, R12, 1 ;  /* 0x3f8000000c0c7421 */ /* 0x000fe20000000000 */
[----:B------:R-:W-:Y:S01]  /*0ca0*/  FADD R11, R11, 1 ;  /* 0x3f8000000b0b7421 */ /* 0x000fe20000000000 */
[----:B------:R-:W-:Y:S01]  /*0cb0*/  FADD R13, R13, 1 ;  /* 0x3f8000000d0d7421 */ /* 0x000fe20000000000 */
[----:B------:R-:W-:Y:S01]  /*0cc0*/  FSETP.GTU.AND P0, PT, R8, R7, PT ;  /* 0x000000070800720b */ /* 0x000fe20003f0c000 */
[----:B------:R-:W-:Y:S01]  /*0cd0*/  FMUL.D2 R15, R12, 0.5 ;  /* 0x3f0000000c0f7820 */ /* 0x000fe20000300000 */
[----:B------:R-:W-:Y:S01]  /*0ce0*/  FSETP.LEU.AND P1, PT, R3, 0.94999998807907104492, PT ;  /* 0x3f7333330300780b */ /* 0x000fe20003f2b000 */
[----:B------:R-:W-:Y:S01]  /*0cf0*/  FMUL.D2 R11, R11, 0.5 ;  /* 0x3f0000000b0b7820 */ /* 0x000fe20000300000 */
[----:B------:R-:W-:Y:S01]  /*0d00*/  FMUL.D2 R12, R13, 0.5 ;  /* 0x3f0000000d0c7820 */ /* 0x000fe20000300000 */
[----:B------:R-:W-:-:S02]  /*0d10*/  FFMA R10, R15, R14, R10 ;  /* 0x0000000e0f0a7223 */ /* 0x000fc4000000000a */
[-C--:B------:R-:W-:Y:S01]  /*0d20*/  FFMA R0, R11, R14.reuse, R0 ;  /* 0x0000000e0b007223 */ /* 0x080fe20000000000 */
[----:B------:R-:W-:-:S07]  /*0d30*/  FFMA R9, R12, R14, R9 ;  /* 0x0000000e0c097223 */ /* 0x000fce0000000009 */
[----:B------:R-:W-:Y:S05]  /*0d40*/  @!P0 BRA P1, `(.L_x_20) ;  /* 0xfffffffc00b88947 */ /* 0x000fea000083ffff */
.L_x_19:
[----:B--23--:R-:W-:Y:S05]  /*0d50*/  BSYNC.RECONVERGENT B0 ;  /* 0x0000000000007941 */ /* 0x00cfea0003800200 */
.L_x_18:
[----:B------:R-:W1:Y:S01]  /*0d60*/  LDCU.64 UR8, c[0x0][0x3d0] ;  /* 0x00007a00ff0877ac */ /* 0x000e620008000a00 */
[----:B------:R-:W2:Y:S01]  /*0d70*/  F2I.U32.TRUNC.NTZ R5, R0 ;  /* 0x0000000000057305 */ /* 0x000ea2000020f000 */
[----:B0-----:R-:W-:Y:S01]  /*0d80*/  IMAD R2, R17, UR5, R2 ;  /* 0x0000000511027c24 */ /* 0x001fe2000f8e0202 */
[----:B------:R-:W2:Y:S01]  /*0d90*/  LDCU.64 UR6, c[0x0][0x358] ;  /* 0x00006b00ff0677ac */ /* 0x000ea20008000a00 */
[----:B------:R-:W-:-:S05]  /*0da0*/  IMAD.MOV.U32 R4, RZ, RZ, 0xff ;  /* 0x000000ffff047424 */ /* 0x000fca00078e00ff */
[----:B------:R-:W0:Y:S08]  /*0db0*/  F2I.U32.TRUNC.NTZ R7, R10 ;  /* 0x0000000a00077305 */ /* 0x000e30000020f000 */
[----:B------:R-:W3:Y:S01]  /*0dc0*/  F2I.U32.TRUNC.NTZ R9, R9 ;  /* 0x0000000900097305 */ /* 0x000ee2000020f000 */
[----:B-1----:R-:W-:-:S05]  /*0dd0*/  LEA R2, P0, R2, UR8, 0x2 ;  /* 0x0000000802027c11 */ /* 0x002fca000f8010ff */
[----:B------:R-:W-:-:S05]  /*0de0*/  IMAD.X R3, RZ, RZ, UR9, P0 ;  /* 0x00000009ff037e24 */ /* 0x000fca00080e06ff */
[----:B--2---:R-:W-:Y:S04]  /*0df0*/  STG.E.U8 desc[UR6][R2.64], R5 ;  /* 0x0000000502007986 */ /* 0x004fe8000c101106 */
[----:B0-----:R-:W-:Y:S04]  /*0e00*/  STG.E.U8 desc[UR6][R2.64+0x1], R7 ;  /* 0x0000010702007986 */ /* 0x001fe8000c101106 */
[----:B---3--:R-:W-:Y:S04]  /*0e10*/  STG.E.U8 desc[UR6][R2.64+0x2], R9 ;  /* 0x0000020902007986 */ /* 0x008fe8000c101106 */
[----:B------:R-:W-:Y:S01]  /*0e20*/  STG.E.U8 desc[UR6][R2.64+0x3], R4 ;  /* 0x0000030402007986 */ /* 0x000fe2000c101106 */
[----:B------:R-:W-:Y:S05]  /*0e30*/  EXIT ;  /* 0x000000000000794d */ /* 0x000fea0003800000 */
        .weak           $__internal_0_$__cuda_sm3x_div_rn_noftz_f32_slowpath
        .type           $__internal_0_$__cuda_sm3x_div_rn_noftz_f32_slowpath,@function
        .size           $__internal_0_$__cuda_sm3x_div_rn_noftz_f32_slowpath,(.L_x_33 - $__internal_0_$__cuda_sm3x_div_rn_noftz_f32_slowpath)
$__internal_0_$__cuda_sm3x_div_rn_noftz_f32_slowpath:
[----:B------:R-:W-:Y:S01]  /*0e40*/  SHF.R.U32.HI R12, RZ, 0x17, R3 ;  /* 0x00000017ff0c7819 */ /* 0x000fe20000011603 */
[----:B------:R-:W-:Y:S01]  /*0e50*/  BSSY.RECONVERGENT B1, `(.L_x_21) ;  /* 0x0000062000017945 */ /* 0x000fe20003800200 */
[----:B------:R-:W-:Y:S02]  /*0e60*/  SHF.R.U32.HI R11, RZ, 0x17, R0 ;  /* 0x00000017ff0b7819 */ /* 0x000fe40000011600 */
[----:B------:R-:W-:Y:S02]  /*0e70*/  LOP3.LUT R12, R12, 0xff, RZ, 0xc0, !PT ;  /* 0x000000ff0c0c7812 */ /* 0x000fe400078ec0ff */
[----:B------:R-:W-:Y:S02]  /*0e80*/  LOP3.LUT R13, R11, 0xff, RZ, 0xc0, !PT ;  /* 0x000000ff0b0d7812 */ /* 0x000fe400078ec0ff */
[----:B------:R-:W-:-:S03]  /*0e90*/  IADD3 R15, PT, PT, R12, -0x1, RZ ;  /* 0xffffffff0c0f7810 */ /* 0x000fc60007ffe0ff */
[----:B------:R-:W-:Y:S01]  /*0ea0*/  VIADD R14, R13, 0xffffffff ;  /* 0xffffffff0d0e7836 */ /* 0x000fe20000000000 */
[----:B------:R-:W-:-:S04]  /*0eb0*/  ISETP.GT.U32.AND P0, PT, R15, 0xfd, PT ;  /* 0x000000fd0f00780c */ /* 0x000fc80003f04070 */
[----:B------:R-:W-:-:S13]  /*0ec0*/  ISETP.GT.U32.OR P0, PT, R14, 0xfd, P0 ;  /* 0x000000fd0e00780c */ /* 0x000fda0000704470 */
[----:B------:R-:W-:Y:S01]  /*0ed0*/  @!P0 IMAD.MOV.U32 R11, RZ, RZ, RZ ;  /* 0x000000ffff0b8224 */ /* 0x000fe200078e00ff */
[----:B------:R-:W-:Y:S06]  /*0ee0*/  @!P0 BRA `(.L_x_22) ;  /* 0x00000000005c8947 */ /* 0x000fec0003800000 */
[----:B------:R-:W-:Y:S02]  /*0ef0*/  FSETP.GTU.FTZ.AND P0, PT, |R0|, +INF , PT ;  /* 0x7f8000000000780b */ /* 0x000fe40003f1c200 */
[----:B------:R-:W-:-:S04]  /*0f00*/  FSETP.GTU.FTZ.AND P1, PT, |R3|, +INF , PT ;  /* 0x7f8000000300780b */ /* 0x000fc80003f3c200 */
[----:B------:R-:W-:-:S13]  /*0f10*/  PLOP3.LUT P0, PT, P0, P1, PT, 0xf8, 0x8f ;  /* 0x00000000008f781c */ /* 0x000fda0000703f70 */
[----:B------:R-:W-:Y:S05]  /*0f20*/  @P0 BRA `(.L_x_23) ;  /* 0x00000004004c0947 */ /* 0x000fea0003800000 */
[----:B------:R-:W-:-:S13]  /*0f30*/  LOP3.LUT P0, RZ, R3, 0x7fffffff, R0, 0xc8, !PT ;  /* 0x7fffffff03ff7812 */ /* 0x000fda000780c800 */
[----:B------:R-:W-:Y:S05]  /*0f40*/  @!P0 BRA `(.L_x_24) ;  /* 0x00000004003c8947 */ /* 0x000fea0003800000 */
[C---:B------:R-:W-:Y:S02]  /*0f50*/  FSETP.NEU.FTZ.AND P2, PT, |R0|.reuse, +INF , PT ;  /* 0x7f8000000000780b */ /* 0x040fe40003f5d200 */
[----:B------:R-:W-:Y:S02]  /*0f60*/  FSETP.NEU.FTZ.AND P1, PT, |R3|, +INF , PT ;  /* 0x7f8000000300780b */ /* 0x000fe40003f3d200 */
[----:B------:R-:W-:-:S11]  /*0f70*/  FSETP.NEU.FTZ.AND P0, PT, |R0|, +INF , PT ;  /* 0x7f8000000000780b */ /* 0x000fd60003f1d200 */
[----:B------:R-:W-:Y:S05]  /*0f80*/  @!P1 BRA !P2, `(.L_x_24) ;  /* 0x00000004002c9947 */ /* 0x000fea0005000000 */
[----:B------:R-:W-:-:S04]  /*0f90*/  LOP3.LUT P2, RZ, R0, 0x7fffffff, RZ, 0xc0, !PT ;  /* 0x7fffffff00ff7812 */ /* 0x000fc8000784c0ff */
[----:B------:R-:W-:-:S13]  /*0fa0*/  PLOP3.LUT P1, PT, P1, P2, PT, 0x2f, 0xf2 ;  /* 0x0000000000f2781c */ /* 0x000fda0000f24577 */
[----:B------:R-:W-:Y:S05]  /*0fb0*/  @P1 BRA `(.L_x_25) ;  /* 0x0000000400181947 */ /* 0x000fea0003800000 */
[----:B------:R-:W-:-:S04]  /*0fc0*/  LOP3.LUT P1, RZ, R3, 0x7fffffff, RZ, 0xc0, !PT ;  /* 0x7fffffff03ff7812 */ /* 0x000fc8000782c0ff */
[----:B------:R-:W-:-:S13]  /*0fd0*/  PLOP3.LUT P0, PT, P0, P1, PT, 0x2f, 0xf2 ;  /* 0x0000000000f2781c */ /* 0x000fda0000702577 */
[----:B------:R-:W-:Y:S05]  /*0fe0*/  @P0 BRA `(.L_x_26) ;  /* 0x0000000400000947 */ /* 0x000fea0003800000 */
[----:B------:R-:W-:Y:S02]  /*0ff0*/  ISETP.GE.AND P0, PT, R14, RZ, PT ;  /* 0x000000ff0e00720c */ /* 0x000fe40003f06270 */
[----:B------:R-:W-:-:S11]  /*1000*/  ISETP.GE.AND P1, PT, R15, RZ, PT ;  /* 0x000000ff0f00720c */ /* 0x000fd60003f26270 */
[----:B------:R-:W-:Y:S01]  /*1010*/  @P0 IMAD.MOV.U32 R11, RZ, RZ, RZ ;  /* 0x000000ffff0b0224 */ /* 0x000fe200078e00ff */
[----:B------:R-:W-:Y:S01]  /*1020*/  @!P0 MOV R11, 0xffffffc0 ;  /* 0xffffffc0000b8802 */ /* 0x000fe20000000f00 */
[----:B------:R-:W-:Y:S01]  /*1030*/  @!P0 FFMA R0, R0, 1.84467440737095516160e+19, RZ ;  /* 0x5f80000000008823 */ /* 0x000fe200000000ff */
[----:B------:R-:W-:-:S03]  /*1040*/  @!P1 FFMA R3, R3, 1.84467440737095516160e+19, RZ ;  /* 0x5f80000003039823 */ /* 0x000fc600000000ff */
[----:B------:R-:W-:-:S07]  /*1050*/  @!P1 VIADD R11, R11, 0x40 ;  /* 0x000000400b0b9836 */ /* 0x000fce0000000000 */
.L_x_22:
[----:B------:R-:W-:Y:S01]  /*1060*/  LEA R14, R12, 0xc0800000, 0x17 ;  /* 0xc08000000c0e7811 */ /* 0x000fe200078eb8ff */
[----:B------:R-:W-:Y:S01]  /*1070*/  VIADD R13, R13, 0xffffff81 ;  /* 0xffffff810d0d7836 */ /* 0x000fe20000000000 */
[----:B------:R-:W-:Y:S03]  /*1080*/  BSSY.RECONVERGENT B2, `(.L_x_27) ;  /* 0x0000035000027945 */ /* 0x000fe60003800200 */
[----:B------:R-:W-:Y:S02]  /*1090*/  IMAD.IADD R14, R3, 0x1, -R14 ;  /* 0x00000001030e7824 */ /* 0x000fe400078e0a0e */
[C---:B------:R-:W-:Y:S02]  /*10a0*/  IMAD R0, R13.reuse, -0x800000, R0 ;  /* 0xff8000000d007824 */ /* 0x040fe400078e0200 */
[----:B------:R0:W1:Y:S01]  /*10b0*/  MUFU.RCP R3, R14 ;  /* 0x0000000e00037308 */ /* 0x0000620000001000 */
[----:B------:R-:W-:Y:S01]  /*10c0*/  FADD.FTZ R15, -R14, -RZ ;  /* 0x800000ff0e0f7221 */ /* 0x000fe20000010100 */
[----:B0-----:R-:W-:-:S04]  /*10d0*/  IADD3 R14, PT, PT, R13, 0x7f, -R12 ;  /* 0x0000007f0d0e7810 */ /* 0x001fc80007ffe80c */
[----:B------:R-:W-:Y:S01]  /*10e0*/  IADD3 R11, PT, PT, R14, R11, RZ ;  /* 0x0000000b0e0b7210 */ /* 0x000fe20007ffe0ff */
[----:B-1----:R-:W-:-:S04]  /*10f0*/  FFMA R16, R3, R15, 1 ;  /* 0x3f80000003107423 */ /* 0x002fc8000000000f */
[----:B------:R-:W-:-:S04]  /*1100*/  FFMA R3, R3, R16, R3 ;  /* 0x0000001003037223 */ /* 0x000fc80000000003 */
[----:B------:R-:W-:-:S04]  /*1110*/  FFMA R16, R0, R3, RZ ;  /* 0x0000000300107223 */ /* 0x000fc800000000ff */
[----:B------:R-:W-:-:S04]  /*1120*/  FFMA R17, R15, R16, R0 ;  /* 0x000000100f117223 */ /* 0x000fc80000000000 */
[----:B------:R-:W-:-:S04]  /*1130*/  FFMA R16, R3, R17, R16 ;  /* 0x0000001103107223 */ /* 0x000fc80000000010 */
[----:B------:R-:W-:-:S04]  /*1140*/  FFMA R15, R15, R16, R0 ;  /* 0x000000100f0f7223 */ /* 0x000fc80000000000 */
[----:B------:R-:W-:-:S05]  /*1150*/  FFMA R0, R3, R15, R16 ;  /* 0x0000000f03007223 */ /* 0x000fca0000000010 */
[----:B------:R-:W-:-:S04]  /*1160*/  SHF.R.U32.HI R12, RZ, 0x17, R0 ;  /* 0x00000017ff0c7819 */ /* 0x000fc80000011600 */
[----:B------:R-:W-:-:S05]  /*1170*/  LOP3.LUT R12, R12, 0xff, RZ, 0xc0, !PT ;  /* 0x000000ff0c0c7812 */ /* 0x000fca00078ec0ff */
[----:B------:R-:W-:-:S04]  /*1180*/  IMAD.IADD R17, R12, 0x1, R11 ;  /* 0x000000010c117824 */ /* 0x000fc800078e020b */
[----:B------:R-:W-:-:S05]  /*1190*/  VIADD R12, R17, 0xffffffff ;  /* 0xffffffff110c7836 */ /* 0x000fca0000000000 */
[----:B------:R-:W-:-:S13]  /*11a0*/  ISETP.GE.U32.AND P0, PT, R12, 0xfe, PT ;  /* 0x000000fe0c00780c */ /* 0x000fda0003f06070 */
[----:B------:R-:W-:Y:S05]  /*11b0*/  @!P0 BRA `(.L_x_28) ;  /* 0x0000000000808947 */ /* 0x000fea0003800000 */
[----:B------:R-:W-:-:S13]  /*11c0*/  ISETP.GT.AND P0, PT, R17, 0xfe, PT ;  /* 0x000000fe1100780c */ /* 0x000fda0003f04270 */
[----:B------:R-:W-:Y:S05]  /*11d0*/  @P0 BRA `(.L_x_29) ;  /* 0x00000000006c0947 */ /* 0x000fea0003800000 */
[----:B------:R-:W-:-:S13]  /*11e0*/  ISETP.GE.AND P0, PT, R17, 0x1, PT ;  /* 0x000000011100780c */ /* 0x000fda0003f06270 */
[----:B------:R-:W-:Y:S05]  /*11f0*/  @P0 BRA `(.L_x_30) ;  /* 0x0000000000740947 */ /* 0x000fea0003800000 */
[----:B------:R-:W-:Y:S02]  /*1200*/  ISETP.GE.AND P0, PT, R17, -0x18, PT ;  /* 0xffffffe81100780c */ /* 0x000fe40003f06270 */
[----:B------:R-:W-:-:S11]  /*1210*/  LOP3.LUT R0, R0, 0x80000000, RZ, 0xc0, !PT ;  /* 0x8000000000007812 */ /* 0x000fd600078ec0ff */
[----:B------:R-:W-:Y:S05]  /*1220*/  @!P0 BRA `(.L_x_30) ;  /* 0x0000000000688947 */ /* 0x000fea0003800000 */
[-CC-:B------:R-:W-:Y:S01]  /*1230*/  FFMA.RZ R11, R3, R15.reuse, R16.reuse ;  /* 0x0000000f030b7223 */ /* 0x180fe2000000c010 */
[----:B------:R-:W-:Y:S01]  /*1240*/  IADD3 R14, PT, PT, R17, 0x20, RZ ;  /* 0x00000020110e7810 */ /* 0x000fe20007ffe0ff */
[-CC-:B------:R-:W-:Y:S01]  /*1250*/  FFMA.RM R12, R3, R15.reuse, R16.reuse ;  /* 0x0000000f030c7223 */ /* 0x180fe20000004010 */
[----:B------:R-:W-:Y:S02]  /*1260*/  ISETP.NE.AND P2, PT, R17, RZ, PT ;  /* 0x000000ff1100720c */ /* 0x000fe40003f45270 */
[----:B------:R-:W-:Y:S01]  /*1270*/  LOP3.LUT R13, R11, 0x7fffff, RZ, 0xc0, !PT ;  /* 0x007fffff0b0d7812 */ /* 0x000fe200078ec0ff */
[----:B------:R-:W-:Y:S01]  /*1280*/  FFMA.RP R11, R3, R15, R16 ;  /* 0x0000000f030b7223 */ /* 0x000fe20000008010 */
[----:B------:R-:W-:Y:S01]  /*1290*/  IMAD.MOV R3, RZ, RZ, -R17 ;  /* 0x000000ffff037224 */ /* 0x000fe200078e0a11 */
[----:B------:R-:W-:Y:S02]  /*12a0*/  ISETP.NE.AND P1, PT, R17, RZ, PT ;  /* 0x000000ff1100720c */ /* 0x000fe40003f25270 */
[----:B------:R-:W-:-:S02]  /*12b0*/  LOP3.LUT R13, R13, 0x800000, RZ, 0xfc, !PT ;  /* 0x008000000d0d7812 */ /* 0x000fc400078efcff */
[----:B------:R-:W-:Y:S02]  /*12c0*/  FSETP.NEU.FTZ.AND P0, PT, R11, R12, PT ;  /* 0x0000000c0b00720b */ /* 0x000fe40003f1d000 */
[----:B------:R-:W-:Y:S02]  /*12d0*/  SHF.L.U32 R14, R13, R14, RZ ;  /* 0x0000000e0d0e7219 */ /* 0x000fe400000006ff */
[----:B------:R-:W-:Y:S02]  /*12e0*/  SEL R12, R3, RZ, P2 ;  /* 0x000000ff030c7207 */ /* 0x000fe40001000000 */
[----:B------:R-:W-:Y:S02]  /*12f0*/  ISETP.NE.AND P1, PT, R14, RZ, P1 ;  /* 0x000000ff0e00720c */ /* 0x000fe40000f25270 */
[----:B------:R-:W-:Y:S02]  /*1300*/  SHF.R.U32.HI R12, RZ, R12, R13 ;  /* 0x0000000cff0c7219 */ /* 0x000fe4000001160d */
[----:B------:R-:W-:-:S02]  /*1310*/  PLOP3.LUT P0, PT, P0, P1, PT, 0xf8, 0x8f ;  /* 0x00000000008f781c */ /* 0x000fc40000703f70 */
[----:B------:R-:W-:Y:S02]  /*1320*/  SHF.R.U32.HI R14, RZ, 0x1, R12 ;  /* 0x00000001ff0e7819 */ /* 0x000fe4000001160c */
[----:B------:R-:W-:-:S04]  /*1330*/  SEL R3, RZ, 0x1, !P0 ;  /* 0x00000001ff037807 */ /* 0x000fc80004000000 */
[----:B------:R-:W-:-:S04]  /*1340*/  LOP3.LUT R3, R3, 0x1, R14, 0xf8, !PT ;  /* 0x0000000103037812 */ /* 0x000fc800078ef80e */
[----:B------:R-:W-:-:S05]  /*1350*/  LOP3.LUT R3, R3, R12, RZ, 0xc0, !PT ;  /* 0x0000000c03037212 */ /* 0x000fca00078ec0ff */
[----:B------:R-:W-:-:S05]  /*1360*/  IMAD.IADD R3, R14, 0x1, R3 ;  /* 0x000000010e037824 */ /* 0x000fca00078e0203 */
[----:B------:R-:W-:Y:S01]  /*1370*/  LOP3.LUT R0, R3, R0, RZ, 0xfc, !PT ;  /* 0x0000000003007212 */ /* 0x000fe200078efcff */
[----:B------:R-:W-:Y:S06]  /*1380*/  BRA `(.L_x_30) ;  /* 0x0000000000107947 */ /* 0x000fec0003800000 */
.L_x_29:
[----:B------:R-:W-:-:S04]  /*1390*/  LOP3.LUT R0, R0, 0x80000000, RZ, 0xc0, !PT ;  /* 0x8000000000007812 */ /* 0x000fc800078ec0ff */
[----:B------:R-:W-:Y:S01]  /*13a0*/  LOP3.LUT R0, R0, 0x7f800000, RZ, 0xfc, !PT ;  /* 0x7f80000000007812 */ /* 0x000fe200078efcff */
[----:B------:R-:W-:Y:S06]  /*13b0*/  BRA `(.L_x_30) ;  /* 0x0000000000047947 */ /* 0x000fec0003800000 */
.L_x_28:
[----:B------:R-:W-:-:S07]  /*13c0*/  LEA R0, R11, R0, 0x17 ;  /* 0x000000000b007211 */ /* 0x000fce00078eb8ff */
.L_x_30:
[----:B------:R-:W-:Y:S05]  /*13d0*/  BSYNC.RECONVERGENT B2 ;  /* 0x0000000000027941 */ /* 0x000fea0003800200 */
.L_x_27:
[----:B------:R-:W-:Y:S05]  /*13e0*/  BRA `(.L_x_31) ;  /* 0x0000000000207947 */ /* 0x000fea0003800000 */
.L_x_26:
[----:B------:R-:W-:-:S04]  /*13f0*/  LOP3.LUT R0, R3, 0x80000000, R0, 0x48, !PT ;  /* 0x8000000003007812 */ /* 0x000fc800078e4800 */
[----:B------:R-:W-:Y:S01]  /*1400*/  LOP3.LUT R0, R0, 0x7f800000, RZ, 0xfc, !PT ;  /* 0x7f80000000007812 */ /* 0x000fe200078efcff */
[----:B------:R-:W-:Y:S06]  /*1410*/  BRA `(.L_x_31) ;  /* 0x0000000000147947 */ /* 0x000fec0003800000 */
.L_x_25:
[----:B------:R-:W-:Y:S01]  /*1420*/  LOP3.LUT R0, R3, 0x80000000, R0, 0x48, !PT ;  /* 0x8000000003007812 */ /* 0x000fe200078e4800 */
[----:B------:R-:W-:Y:S06]  /*1430*/  BRA `(.L_x_31) ;  /* 0x00000000000c7947 */ /* 0x000fec0003800000 */
.L_x_24:
[----:B------:R-:W0:Y:S01]  /*1440*/  MUFU.RSQ R0, -QNAN ;  /* 0xffc0000000007908 */ /* 0x000e220000001400 */
[----:B------:R-:W-:Y:S05]  /*1450*/  BRA `(.L_x_31) ;  /* 0x0000000000047947 */ /* 0x000fea0003800000 */
.L_x_23:
[----:B------:R-:W-:-:S07]  /*1460*/  FADD.FTZ R0, R0, R3 ;  /* 0x0000000300007221 */ /* 0x000fce0000010000 */
.L_x_31:
[----:B------:R-:W-:Y:S05]  /*1470*/  BSYNC.RECONVERGENT B1 ;  /* 0x0000000000017941 */ /* 0x000fea0003800200 */
.L_x_21:
[----:B------:R-:W-:-:S04]  /*1480*/  IMAD.MOV.U32 R11, RZ, RZ, 0x0 ;  /* 0x00000000ff0b7424 */ /* 0x000fc800078e00ff */
[----:B0-----:R-:W-:Y:S05]  /*1490*/  RET.REL.NODEC R10 `(_Z15render_ray_cuda6float3S_fS_S_S_S_Ph) ;  /* 0xffffffe80ad87950 */ /* 0x001fea0003c3ffff */
.L_x_32:
[----:B------:R-:W-:-:S00]  /*14a0*/  BRA `(.L_x_32) ;  /* 0xfffffffc00fc7947 */ /* 0x000fc0000383ffff */
[----:B------:R-:W-:-:S00]  /*14b0*/  NOP ;  /* 0x0000000000007918 */ /* 0x000fc00000000000 */
        /* <DEDUP_REMOVED lines=12> */
.L_x_33:


//--------------------- .nv.shared.reserved.0     --------------------------
	.section	.nv.shared.reserved.0,"aw",@nobits
	.weak		__nv_reservedSMEM_offset_0_alias
	.size		__nv_reservedSMEM_offset_0_alias, 0, 64
	.other		__nv_reservedSMEM_offset_0_alias,@"STO_CUDA_RESERVED_SHARED STV_DEFAULT"
__nv_reservedSMEM_offset_0_alias:
	.zero		0
	.zero		64


//--------------------- .nv.constant0._Z15render_ray_cuda6float3S_fS_S_S_S_Ph --------------------------
	.section	.nv.constant0._Z15render_ray_cuda6float3S_fS_S_S_S_Ph,"a",@progbits
	.sectionflags	@""
	.align	4
.nv.constant0._Z15render_ray_cuda6float3S_fS_S_S_S_Ph:
	.zero		984


//--------------------- SYMBOLS --------------------------

	.type		.nv.reservedSmem.offset0,@object
	.size		.nv.reservedSmem.offset0,0x4
